//
// Generated by NVIDIA NVVM Compiler
//
// Compiler Build ID: CL-36424714
// Cuda compilation tools, release 13.0, V13.0.88
// Based on NVVM 20.0.0
//

.version 9.0
.target sm_100
.address_size 64

	// .globl	_Z15matmul_backwardPfS_S_

.visible .entry _Z15matmul_backwardPfS_S_(
	.param .u64 .ptr .align 1 _Z15matmul_backwardPfS_S__param_0,
	.param .u64 .ptr .align 1 _Z15matmul_backwardPfS_S__param_1,
	.param .u64 .ptr .align 1 _Z15matmul_backwardPfS_S__param_2
)
{
	.reg .pred 	%p<4>;
	.reg .b32 	%r<18>;
	.reg .b32 	%f<28>;
	.reg .b64 	%rd<18>;

	ld.param.u64 	%rd8, [_Z15matmul_backwardPfS_S__param_0];
	ld.param.u64 	%rd9, [_Z15matmul_backwardPfS_S__param_1];
	ld.param.u64 	%rd10, [_Z15matmul_backwardPfS_S__param_2];
	mov.u32 	%r9, %tid.x;
	mov.u32 	%r10, %ctaid.x;
	mov.u32 	%r11, %ntid.x;
	mad.lo.s32 	%r1, %r10, %r11, %r9;
	setp.gt.s32 	%p1, %r1, 511;
	@%p1 bra 	$L__BB0_5;
	shl.b32 	%r2, %r1, 9;
	cvta.to.global.u64 	%rd11, %rd9;
	add.s64 	%rd1, %rd11, 8192;
	cvta.to.global.u64 	%rd12, %rd8;
	add.s64 	%rd2, %rd12, 8192;
	cvta.to.global.u64 	%rd3, %rd10;
	mov.b32 	%r15, 0;
$L__BB0_2:
	add.s32 	%r14, %r2, %r15;
	mul.wide.s32 	%rd13, %r14, 4;
	add.s64 	%rd4, %rd3, %rd13;
	mov.b32 	%r17, 0;
	st.global.u32 	[%rd4], %r17;
	mul.wide.u32 	%rd14, %r15, 4;
	add.s64 	%rd17, %rd2, %rd14;
	mov.f32 	%f27, 0f00000000;
	mov.u32 	%r16, %r1;
$L__BB0_3:
	mul.wide.s32 	%rd15, %r16, 4;
	add.s64 	%rd16, %rd1, %rd15;
	ld.global.f32 	%f4, [%rd16+-8192];
	ld.global.f32 	%f5, [%rd17+-8192];
	fma.rn.f32 	%f6, %f4, %f5, %f27;
	st.global.f32 	[%rd4], %f6;
	ld.global.f32 	%f7, [%rd16+-6144];
	ld.global.f32 	%f8, [%rd17+-6144];
	fma.rn.f32 	%f9, %f7, %f8, %f6;
	st.global.f32 	[%rd4], %f9;
	ld.global.f32 	%f10, [%rd16+-4096];
	ld.global.f32 	%f11, [%rd17+-4096];
	fma.rn.f32 	%f12, %f10, %f11, %f9;
	st.global.f32 	[%rd4], %f12;
	ld.global.f32 	%f13, [%rd16+-2048];
	ld.global.f32 	%f14, [%rd17+-2048];
	fma.rn.f32 	%f15, %f13, %f14, %f12;
	st.global.f32 	[%rd4], %f15;
	ld.global.f32 	%f16, [%rd16];
	ld.global.f32 	%f17, [%rd17];
	fma.rn.f32 	%f18, %f16, %f17, %f15;
	st.global.f32 	[%rd4], %f18;
	ld.global.f32 	%f19, [%rd16+2048];
	ld.global.f32 	%f20, [%rd17+2048];
	fma.rn.f32 	%f21, %f19, %f20, %f18;
	st.global.f32 	[%rd4], %f21;
	ld.global.f32 	%f22, [%rd16+4096];
	ld.global.f32 	%f23, [%rd17+4096];
	fma.rn.f32 	%f24, %f22, %f23, %f21;
	st.global.f32 	[%rd4], %f24;
	ld.global.f32 	%f25, [%rd16+6144];
	ld.global.f32 	%f26, [%rd17+6144];
	fma.rn.f32 	%f27, %f25, %f26, %f24;
	st.global.f32 	[%rd4], %f27;
	add.s32 	%r17, %r17, 8;
	add.s32 	%r16, %r16, 4096;
	add.s64 	%rd17, %rd17, 16384;
	setp.ne.s32 	%p2, %r17, 1024;
	@%p2 bra 	$L__BB0_3;
	add.s32 	%r15, %r15, 1;
	setp.ne.s32 	%p3, %r15, 512;
	@%p3 bra 	$L__BB0_2;
$L__BB0_5:
	ret;

}


// ===== COMPILED SASS (sm_100) =====

	.target	sm_100

	.elftype	@"ET_EXEC"


//--------------------- .note.nv.tkinfo           --------------------------
	.section	.note.nv.tkinfo,"",@"SHT_NOTE"
	.sectionflags	@"SHF_NOTE_NV_TKINFO"
	.tkinfo
        /*0018*/ 	.word	0x00000002
        /*0030*/ 	.string	""
        /*0030*/ 	.string	"ptxas"
        /*0030*/ 	.string	"Cuda compilation tools, release 13.0, V13.0.88"
        /*0030*/ 	.string	"Build cuda_13.0.r13.0/compiler.36424714_0"
        /*0030*/ 	.string	"-arch sm_100 -m 64 "



//--------------------- .note.nv.cuinfo           --------------------------
	.section	.note.nv.cuinfo,"",@"SHT_NOTE"
	.sectionflags	@"SHF_NOTE_NV_CUINFO"
        /*0018*/ 	.short	0x0002
        /*001a*/ 	.short	0x0064
        /*001c*/ 	.short	0x0082
	.zero		2


//--------------------- .nv.info                  --------------------------
	.section	.nv.info,"",@"SHT_CUDA_INFO"
	.align	4


	//----- nvinfo : EIATTR_REGCOUNT
	.align		4
        /*0000*/ 	.byte	0x04, 0x2f
        /*0002*/ 	.short	(.L_1 - .L_0)
	.align		4
.L_0:
        /*0004*/ 	.word	index@(_Z15matmul_backwardPfS_S_)
        /*0008*/ 	.word	0x00000018


	//----- nvinfo : EIATTR_FRAME_SIZE
	.align		4
.L_1:
        /*000c*/ 	.byte	0x04, 0x11
        /*000e*/ 	.short	(.L_3 - .L_2)
	.align		4
.L_2:
        /*0010*/ 	.word	index@(_Z15matmul_backwardPfS_S_)
        /*0014*/ 	.word	0x00000000


	//----- nvinfo : EIATTR_MIN_STACK_SIZE
	.align		4
.L_3:
        /*0018*/ 	.byte	0x04, 0x12
        /*001a*/ 	.short	(.L_5 - .L_4)
	.align		4
.L_4:
        /*001c*/ 	.word	index@(_Z15matmul_backwardPfS_S_)
        /*0020*/ 	.word	0x00000000
.L_5:


//--------------------- .nv.compat                --------------------------
	.section	.nv.compat,"",@"SHT_CUDA_COMPAT_INFO"
	.align	4
        /*0000*/ 	.byte	0x02, 0x09, 0x00, 0x00, 0x02, 0x02, 0x01, 0x00, 0x02, 0x05, 0x05, 0x00, 0x03, 0x07, 0x01, 0x01
        /*0010*/ 	.byte	0x02, 0x03, 0x00, 0x00, 0x02, 0x06, 0x01, 0x00, 0x04, 0x0b, 0x08, 0x00, 0x09, 0x00, 0x00, 0x00
        /*0020*/ 	.byte	0x00, 0x00, 0x00, 0x00


//--------------------- .nv.info._Z15matmul_backwardPfS_S_ --------------------------
	.section	.nv.info._Z15matmul_backwardPfS_S_,"",@"SHT_CUDA_INFO"
	.sectionflags	@""
	.align	4


	//----- nvinfo : EIATTR_CUDA_API_VERSION
	.align		4
        /*0000*/ 	.byte	0x04, 0x37
        /*0002*/ 	.short	(.L_7 - .L_6)
.L_6:
        /*0004*/ 	.word	0x00000082


	//----- nvinfo : EIATTR_KPARAM_INFO
	.align		4
.L_7:
        /*0008*/ 	.byte	0x04, 0x17
        /*000a*/ 	.short	(.L_9 - .L_8)
.L_8:
        /*000c*/ 	.word	0x00000000
        /*0010*/ 	.short	0x0002
        /*0012*/ 	.short	0x0010
        /*0014*/ 	.byte	0x00, 0xf5, 0x21, 0x00


	//----- nvinfo : EIATTR_KPARAM_INFO
	.align		4
.L_9:
        /*0018*/ 	.byte	0x04, 0x17
        /*001a*/ 	.short	(.L_11 - .L_10)
.L_10:
        /*001c*/ 	.word	0x00000000
        /*0020*/ 	.short	0x0001
        /*0022*/ 	.short	0x0008
        /*0024*/ 	.byte	0x00, 0xf5, 0x21, 0x00


	//----- nvinfo : EIATTR_KPARAM_INFO
	.align		4
.L_11:
        /*0028*/ 	.byte	0x04, 0x17
        /*002a*/ 	.short	(.L_13 - .L_12)
.L_12:
        /*002c*/ 	.word	0x00000000
        /*0030*/ 	.short	0x0000
        /*0032*/ 	.short	0x0000
        /*0034*/ 	.byte	0x00, 0xf5, 0x21, 0x00


	//----- nvinfo : EIATTR_SPARSE_MMA_MASK
	.align		4
.L_13:
        /*0038*/ 	.byte	0x03, 0x50
        /*003a*/ 	.short	0x0000


	//----- nvinfo : EIATTR_MAXREG_COUNT
	.align		4
        /*003c*/ 	.byte	0x03, 0x1b
        /*003e*/ 	.short	0x00ff


	//----- nvinfo : EIATTR_MERCURY_ISA_VERSION
	.align		4
        /*0040*/ 	.byte	0x03, 0x5f
        /*0042*/ 	.short	0x0101


	//----- nvinfo : EIATTR_VRC_CTA_INIT_COUNT
	.align		4
        /*0044*/ 	.byte	0x02, 0x4a
	.zero		1
	.zero		1


	//----- nvinfo : EIATTR_EXIT_INSTR_OFFSETS
	.align		4
        /*0048*/ 	.byte	0x04, 0x1c
        /*004a*/ 	.short	(.L_15 - .L_14)


	//   ....[0]....
.L_14:
        /*004c*/ 	.word	0x00000060


	//   ....[1]....
        /*0050*/ 	.word	0x00000ae0


	//----- nvinfo : EIATTR_CBANK_PARAM_SIZE
	.align		4
.L_15:
        /*0054*/ 	.byte	0x03, 0x19
        /*0056*/ 	.short	0x0018


	//----- nvinfo : EIATTR_PARAM_CBANK
	.align		4
        /*0058*/ 	.byte	0x04, 0x0a
        /*005a*/ 	.short	(.L_17 - .L_16)
	.align		4
.L_16:
        /*005c*/ 	.word	index@(.nv.constant0._Z15matmul_backwardPfS_S_)
        /*0060*/ 	.short	0x0380
        /*0062*/ 	.short	0x0018


	//----- nvinfo : EIATTR_SW_WAR
	.align		4
.L_17:
        /*0064*/ 	.byte	0x04, 0x36
        /*0066*/ 	.short	(.L_19 - .L_18)
.L_18:
        /*0068*/ 	.word	0x00000008
.L_19:


//--------------------- .nv.callgraph             --------------------------
	.section	.nv.callgraph,"",@"SHT_CUDA_CALLGRAPH"
	.align	4
	.sectionentsize	8
	.align		4
        /*0000*/ 	.word	0x00000000
	.align		4
        /*0004*/ 	.word	0xffffffff
	.align		4
        /*0008*/ 	.word	0x00000000
	.align		4
        /*000c*/ 	.word	0xfffffffe
	.align		4
        /*0010*/ 	.word	0x00000000
	.align		4
        /*0014*/ 	.word	0xfffffffd
	.align		4
        /*0018*/ 	.word	0x00000000
	.align		4
        /*001c*/ 	.word	0xfffffffc


//--------------------- .text._Z15matmul_backwardPfS_S_ --------------------------
	.section	.text._Z15matmul_backwardPfS_S_,"ax",@progbits
	.align	128
        .global         _Z15matmul_backwardPfS_S_
        .type           _Z15matmul_backwardPfS_S_,@function
        .size           _Z15matmul_backwardPfS_S_,(.L_x_3 - _Z15matmul_backwardPfS_S_)
        .other          _Z15matmul_backwardPfS_S_,@"STO_CUDA_ENTRY STV_DEFAULT"
_Z15matmul_backwardPfS_S_:
.text._Z15matmul_backwardPfS_S_:
[----:B------:R-:W-:Y:S01]  /*0000*/  LDC R1, c[0x0][0x37c] ;  /* 0x0000df00ff017b82 */ /* 0x000fe20000000800 */
[----:B------:R-:W0:Y:S07]  /*0010*/  S2R R0, SR_TID.X ;  /* 0x0000000000007919 */ /* 0x000e2e0000002100 */
[----:B------:R-:W0:Y:S08]  /*0020*/  S2UR UR4, SR_CTAID.X ;  /* 0x00000000000479c3 */ /* 0x000e300000002500 */
[----:B------:R-:W0:Y:S02]  /*0030*/  LDC R3, c[0x0][0x360] ;  /* 0x0000d800ff037b82 */ /* 0x000e240000000800 */
[----:B0-----:R-:W-:-:S05]  /*0040*/  IMAD R0, R3, UR4, R0 ;  /* 0x0000000403007c24 */ /* 0x001fca000f8e0200 */
[----:B------:R-:W-:-:S13]  /*0050*/  ISETP.GT.AND P0, PT, R0, 0x1ff, PT ;  /* 0x000001ff0000780c */ /* 0x000fda0003f04270 */
[----:B------:R-:W-:Y:S05]  /*0060*/  @P0 EXIT ;  /* 0x000000000000094d */ /* 0x000fea0003800000 */
[----:B------:R-:W0:Y:S01]  /*0070*/  LDCU.128 UR8, c[0x0][0x380] ;  /* 0x00007000ff0877ac */ /* 0x000e220008000c00 */
[----:B------:R-:W1:Y:S01]  /*0080*/  LDCU.64 UR12, c[0x0][0x358] ;  /* 0x00006b00ff0c77ac */ /* 0x000e620008000a00 */
[----:B0-----:R-:W-:Y:S02]  /*0090*/  UIADD3 UR4, UP0, UPT, UR10, 0x2000, URZ ;  /* 0x000020000a047890 */ /* 0x001fe4000ff1e0ff */
[----:B------:R-:W-:Y:S02]  /*00a0*/  UIADD3 UR6, UP1, UPT, UR8, 0x2000, URZ ;  /* 0x0000200008067890 */ /* 0x000fe4000ff3e0ff */
[----:B------:R-:W-:Y:S02]  /*00b0*/  UIADD3.X UR5, UPT, UPT, URZ, UR11, URZ, UP0, !UPT ;  /* 0x0000000bff057290 */ /* 0x000fe400087fe4ff */
[----:B------:R-:W-:Y:S01]  /*00c0*/  MOV R2, UR4 ;  /* 0x0000000400027c02 */ /* 0x000fe20008000f00 */
[----:B------:R-:W-:Y:S01]  /*00d0*/  UIADD3.X UR7, UPT, UPT, URZ, UR9, URZ, UP1, !UPT ;  /* 0x00000009ff077290 */ /* 0x000fe20008ffe4ff */
[----:B------:R-:W-:-:S02]  /*00e0*/  UMOV UR4, URZ ;  /* 0x000000ff00047c82 */ /* 0x000fc40008000000 */
[----:B-1----:R-:W-:-:S09]  /*00f0*/  MOV R3, UR5 ;  /* 0x0000000500037c02 */ /* 0x002fd20008000f00 */
.L_x_1:
[----:B01----:R-:W0:Y:S01]  /*0100*/  LDC.64 R4, c[0x0][0x390] ;  /* 0x0000e400ff047b82 */ /* 0x003e220000000a00 */
[----:B------:R-:W-:Y:S01]  /*0110*/  LEA R7, R0, UR4, 0x9 ;  /* 0x0000000400077c11 */ /* 0x000fe2000f8e48ff */
[----:B------:R-:W-:Y:S01]  /*0120*/  UIMAD.WIDE.U32 UR8, UR4, 0x4, UR6 ;  /* 0x00000004040878a5 */ /* 0x000fe2000f8e0006 */
[----:B------:R-:W-:Y:S01]  /*0130*/  HFMA2 R13, -RZ, RZ, 0, 0 ;  /* 0x00000000ff0d7431 */ /* 0x000fe200000001ff */
[----:B------:R-:W-:Y:S01]  /*0140*/  UIADD3 UR4, UPT, UPT, UR4, 0x1, URZ ;  /* 0x0000000104047890 */ /* 0x000fe2000fffe0ff */
[----:B------:R-:W-:Y:S01]  /*0150*/  MOV R11, R0 ;  /* 0x00000000000b7202 */ /* 0x000fe20000000f00 */
[----:B------:R-:W-:Y:S02]  /*0160*/  UMOV UR5, URZ ;  /* 0x000000ff00057c82 */ /* 0x000fe40008000000 */
[----:B------:R-:W-:Y:S01]  /*0170*/  MOV R9, UR9 ;  /* 0x0000000900097c02 */ /* 0x000fe20008000f00 */
[----:B------:R-:W-:Y:S01]  /*0180*/  UISETP.NE.AND UP1, UPT, UR4, 0x200, UPT ;  /* 0x000002000400788c */ /* 0x000fe2000bf25270 */
[----:B------:R-:W-:-:S02]  /*0190*/  MOV R6, UR8 ;  /* 0x0000000800067c02 */ /* 0x000fc40008000f00 */
[----:B------:R-:W-:Y:S02]  /*01a0*/  MOV R8, UR8 ;  /* 0x0000000800087c02 */ /* 0x000fe40008000f00 */
[----:B------:R-:W-:Y:S01]  /*01b0*/  MOV R15, R9 ;  /* 0x00000009000f7202 */ /* 0x000fe20000000f00 */
[----:B0-----:R-:W-:Y:S01]  /*01c0*/  IMAD.WIDE R4, R7, 0x4, R4 ;  /* 0x0000000407047825 */ /* 0x001fe200078e0204 */
[----:B------:R-:W-:-:S04]  /*01d0*/  MOV R7, UR9 ;  /* 0x0000000900077c02 */ /* 0x000fc80008000f00 */
[----:B------:R0:W-:Y:S03]  /*01e0*/  STG.E desc[UR12][R4.64], RZ ;  /* 0x000000ff04007986 */ /* 0x0001e6000c10190c */
.L_x_0:
[----:B------:R-:W-:Y:S01]  /*01f0*/  IMAD.WIDE R8, R11, 0x4, R2 ;  /* 0x000000040b087825 */ /* 0x000fe200078e0202 */
[----:B------:R-:W-:-:S04]  /*0200*/  MOV R7, R15 ;  /* 0x0000000f00077202 */ /* 0x000fc80000000f00 */
[----:B------:R-:W2:Y:S04]  /*0210*/  LDG.E R10, desc[UR12][R8.64+-0x2000] ;  /* 0xffe0000c080a7981 */ /* 0x000ea8000c1e1900 */
[----:B------:R-:W2:Y:S02]  /*0220*/  LDG.E R12, desc[UR12][R6.64+-0x2000] ;  /* 0xffe0000c060c7981 */ /* 0x000ea4000c1e1900 */
[----:B-12---:R-:W-:-:S05]  /*0230*/  FFMA R13, R10, R12, R13 ;  /* 0x0000000c0a0d7223 */ /* 0x006fca000000000d */
[----:B------:R1:W-:Y:S04]  /*0240*/  STG.E desc[UR12][R4.64], R13 ;  /* 0x0000000d04007986 */ /* 0x0003e8000c10190c */
[----:B------:R-:W2:Y:S04]  /*0250*/  LDG.E R10, desc[UR12][R8.64+-0x1800] ;  /* 0xffe8000c080a7981 */ /* 0x000ea8000c1e1900 */
[----:B------:R-:W2:Y:S02]  /*0260*/  LDG.E R12, desc[UR12][R6.64+-0x1800] ;  /* 0xffe8000c060c7981 */ /* 0x000ea4000c1e1900 */
[----:B--2---:R-:W-:-:S05]  /*0270*/  FFMA R15, R10, R12, R13 ;  /* 0x0000000c0a0f7223 */ /* 0x004fca000000000d */
[----:B------:R2:W-:Y:S04]  /*0280*/  STG.E desc[UR12][R4.64], R15 ;  /* 0x0000000f04007986 */ /* 0x0005e8000c10190c */
[----:B------:R-:W3:Y:S04]  /*0290*/  LDG.E R10, desc[UR12][R8.64+-0x1000] ;  /* 0xfff0000c080a7981 */ /* 0x000ee8000c1e1900 */
[----:B------:R-:W3:Y:S02]  /*02a0*/  LDG.E R12, desc[UR12][R6.64+-0x1000] ;  /* 0xfff0000c060c7981 */ /* 0x000ee4000c1e1900 */
[----:B---3--:R-:W-:-:S05]  /*02b0*/  FFMA R17, R10, R12, R15 ;  /* 0x0000000c0a117223 */ /* 0x008fca000000000f */
[----:B------:R3:W-:Y:S04]  /*02c0*/  STG.E desc[UR12][R4.64], R17 ;  /* 0x0000001104007986 */ /* 0x0007e8000c10190c */
[----:B------:R-:W1:Y:S04]  /*02d0*/  LDG.E R10, desc[UR12][R8.64+-0x800] ;  /* 0xfff8000c080a7981 */ /* 0x000e68000c1e1900 */
[----:B------:R-:W1:Y:S02]  /*02e0*/  LDG.E R12, desc[UR12][R6.64+-0x800] ;  /* 0xfff8000c060c7981 */ /* 0x000e64000c1e1900 */
[----:B-1----:R-:W-:-:S05]  /*02f0*/  FFMA R13, R10, R12, R17 ;  /* 0x0000000c0a0d7223 */ /* 0x002fca0000000011 */
        /* <DEDUP_REMOVED lines=9> */
[----:B------:R-:W4:Y:S04]  /*0390*/  LDG.E R10, desc[UR12][R8.64+0x1000] ;  /* 0x0010000c080a7981 */ /* 0x000f28000c1e1900 */
[----:B------:R-:W4:Y:S02]  /*03a0*/  LDG.E R12, desc[UR12][R6.64+0x1000] ;  /* 0x0010000c060c7981 */ /* 0x000f24000c1e1900 */
[----:B----4-:R-:W-:-:S05]  /*03b0*/  FFMA R19, R10, R12, R17 ;  /* 0x0000000c0a137223 */ /* 0x010fca0000000011 */
[----:B------:R-:W-:Y:S04]  /*03c0*/  STG.E desc[UR12][R4.64], R19 ;  /* 0x0000001304007986 */ /* 0x000fe8000c10190c */
[----:B------:R-:W2:Y:S04]  /*03d0*/  LDG.E R10, desc[UR12][R8.64+0x1800] ;  /* 0x0018000c080a7981 */ /* 0x000ea8000c1e1900 */
[----:B------:R-:W2:Y:S01]  /*03e0*/  LDG.E R12, desc[UR12][R6.64+0x1800] ;  /* 0x0018000c060c7981 */ /* 0x000ea2000c1e1900 */
[----:B-1----:R-:W-:Y:S01]  /*03f0*/  IADD3 R13, PT, PT, R11, 0x1000, RZ ;  /* 0x000010000b0d7810 */ /* 0x002fe20007ffe0ff */
[----:B--2---:R-:W-:-:S04]  /*0400*/  FFMA R15, R10, R12, R19 ;  /* 0x0000000c0a0f7223 */ /* 0x004fc80000000013 */
[----:B------:R-:W-:Y:S01]  /*0410*/  IMAD.WIDE R12, R13, 0x4, R2 ;  /* 0x000000040d0c7825 */ /* 0x000fe200078e0202 */
[----:B------:R1:W-:Y:S04]  /*0420*/  STG.E desc[UR12][R4.64], R15 ;  /* 0x0000000f04007986 */ /* 0x0003e8000c10190c */
[----:B------:R-:W3:Y:S04]  /*0430*/  LDG.E R14, desc[UR12][R6.64+0x2000] ;  /* 0x0020000c060e7981 */ /* 0x000ee8000c1e1900 */
[----:B------:R-:W3:Y:S02]  /*0440*/  LDG.E R10, desc[UR12][R12.64+-0x2000] ;  /* 0xffe0000c0c0a7981 */ /* 0x000ee4000c1e1900 */
[----:B---3--:R-:W-:-:S05]  /*0450*/  FFMA R17, R10, R14, R15 ;  /* 0x0000000e0a117223 */ /* 0x008fca000000000f */
        /* <DEDUP_REMOVED lines=8> */
[----:B------:R-:W-:Y:S04]  /*04e0*/  STG.E desc[UR12][R4.64], R15 ;  /* 0x0000000f04007986 */ /* 0x000fe8000c10190c */
        /* <DEDUP_REMOVED lines=17> */
[----:B------:R-:W2:Y:S01]  /*0600*/  LDG.E R10, desc[UR12][R6.64+0x5800] ;  /* 0x0058000c060a7981 */ /* 0x000ea2000c1e1900 */
[----:B------:R-:W-:-:S05]  /*0610*/  IADD3 R15, PT, PT, R11, 0x2000, RZ ;  /* 0x000020000b0f7810 */ /* 0x000fca0007ffe0ff */
[----:B------:R-:W-:-:S04]  /*0620*/  IMAD.WIDE R14, R15, 0x4, R2 ;  /* 0x000000040f0e7825 */ /* 0x000fc800078e0202 */
[----:B--2---:R-:W-:-:S05]  /*0630*/  FFMA R9, R8, R10, R17 ;  /* 0x0000000a08097223 */ /* 0x004fca0000000011 */
[----:B------:R1:W-:Y:S04]  /*0640*/  STG.E desc[UR12][R4.64], R9 ;  /* 0x0000000904007986 */ /* 0x0003e8000c10190c */
[----:B------:R-:W3:Y:S04]  /*0650*/  LDG.E R10, desc[UR12][R6.64+0x6000] ;  /* 0x0060000c060a7981 */ /* 0x000ee8000c1e1900 */
[----:B------:R-:W3:Y:S02]  /*0660*/  LDG.E R8, desc[UR12][R14.64+-0x2000] ;  /* 0xffe0000c0e087981 */ /* 0x000ee4000c1e1900 */
[----:B---3--:R-:W-:-:S05]  /*0670*/  FFMA R19, R8, R10, R9 ;  /* 0x0000000a08137223 */ /* 0x008fca0000000009 */
[----:B------:R-:W-:Y:S04]  /*0680*/  STG.E desc[UR12][R4.64], R19 ;  /* 0x0000001304007986 */ /* 0x000fe8000c10190c */
[----:B------:R-:W2:Y:S04]  /*0690*/  LDG.E R8, desc[UR12][R14.64+-0x1800] ;  /* 0xffe8000c0e087981 */ /* 0x000ea8000c1e1900 */
[----:B------:R-:W2:Y:S02]  /*06a0*/  LDG.E R10, desc[UR12][R6.64+0x6800] ;  /* 0x0068000c060a7981 */ /* 0x000ea4000c1e1900 */
[----:B--2---:R-:W-:-:S05]  /*06b0*/  FFMA R13, R8, R10, R19 ;  /* 0x0000000a080d7223 */ /* 0x004fca0000000013 */
[----:B------:R2:W-:Y:S04]  /*06c0*/  STG.E desc[UR12][R4.64], R13 ;  /* 0x0000000d04007986 */ /* 0x0005e8000c10190c */
[----:B------:R-:W1:Y:S04]  /*06d0*/  LDG.E R8, desc[UR12][R14.64+-0x1000] ;  /* 0xfff0000c0e087981 */ /* 0x000e68000c1e1900 */
[----:B------:R-:W1:Y:S02]  /*06e0*/  LDG.E R10, desc[UR12][R6.64+0x7000] ;  /* 0x0070000c060a7981 */ /* 0x000e64000c1e1900 */
[----:B-1----:R-:W-:-:S05]  /*06f0*/  FFMA R9, R8, R10, R13 ;  /* 0x0000000a08097223 */ /* 0x002fca000000000d */
[----:B------:R1:W-:Y:S04]  /*0700*/  STG.E desc[UR12][R4.64], R9 ;  /* 0x0000000904007986 */ /* 0x0003e8000c10190c */
[----:B------:R-:W3:Y:S04]  /*0710*/  LDG.E R8, desc[UR12][R14.64+-0x800] ;  /* 0xfff8000c0e087981 */ /* 0x000ee8000c1e1900 */
[----:B------:R-:W3:Y:S02]  /*0720*/  LDG.E R10, desc[UR12][R6.64+0x7800] ;  /* 0x0078000c060a7981 */ /* 0x000ee4000c1e1900 */
[----:B---3--:R-:W-:-:S05]  /*0730*/  FFMA R17, R8, R10, R9 ;  /* 0x0000000a08117223 */ /* 0x008fca0000000009 */
[----:B------:R3:W-:Y:S04]  /*0740*/  STG.E desc[UR12][R4.64], R17 ;  /* 0x0000001104007986 */ /* 0x0007e8000c10190c */
[----:B------:R-:W2:Y:S04]  /*0750*/  LDG.E R8, desc[UR12][R14.64] ;  /* 0x0000000c0e087981 */ /* 0x000ea8000c1e1900 */
[----:B------:R-:W2:Y:S02]  /*0760*/  LDG.E R10, desc[UR12][R6.64+0x8000] ;  /* 0x0080000c060a7981 */ /* 0x000ea4000c1e1900 */
[----:B--2---:R-:W-:-:S05]  /*0770*/  FFMA R13, R8, R10, R17 ;  /* 0x0000000a080d7223 */ /* 0x004fca0000000011 */
[----:B------:R2:W-:Y:S04]  /*0780*/  STG.E desc[UR12][R4.64], R13 ;  /* 0x0000000d04007986 */ /* 0x0005e8000c10190c */
[----:B------:R-:W4:Y:S04]  /*0790*/  LDG.E R8, desc[UR12][R14.64+0x800] ;  /* 0x0008000c0e087981 */ /* 0x000f28000c1e1900 */
[----:B------:R-:W4:Y:S02]  /*07a0*/  LDG.E R10, desc[UR12][R6.64+0x8800] ;  /* 0x0088000c060a7981 */ /* 0x000f24000c1e1900 */
[----:B----4-:R-:W-:-:S05]  /*07b0*/  FFMA R19, R8, R10, R13 ;  /* 0x0000000a08137223 */ /* 0x010fca000000000d */
[----:B------:R-:W-:Y:S04]  /*07c0*/  STG.E desc[UR12][R4.64], R19 ;  /* 0x0000001304007986 */ /* 0x000fe8000c10190c */
[----:B------:R-:W3:Y:S04]  /*07d0*/  LDG.E R8, desc[UR12][R14.64+0x1000] ;  /* 0x0010000c0e087981 */ /* 0x000ee8000c1e1900 */
[----:B-1----:R-:W3:Y:S02]  /*07e0*/  LDG.E R9, desc[UR12][R6.64+0x9000] ;  /* 0x0090000c06097981 */ /* 0x002ee4000c1e1900 */
[----:B---3--:R-:W-:-:S05]  /*07f0*/  FFMA R17, R8, R9, R19 ;  /* 0x0000000908117223 */ /* 0x008fca0000000013 */
[----:B------:R1:W-:Y:S04]  /*0800*/  STG.E desc[UR12][R4.64], R17 ;  /* 0x0000001104007986 */ /* 0x0003e8000c10190c */
[----:B------:R-:W3:Y:S04]  /*0810*/  LDG.E R8, desc[UR12][R14.64+0x1800] ;  /* 0x0018000c0e087981 */ /* 0x000ee8000c1e1900 */
[----:B------:R-:W3:Y:S01]  /*0820*/  LDG.E R9, desc[UR12][R6.64+0x9800] ;  /* 0x0098000c06097981 */ /* 0x000ee2000c1e1900 */
[----:B--2---:R-:W-:Y:S01]  /*0830*/  IADD3 R13, PT, PT, R11, 0x3000, RZ ;  /* 0x000030000b0d7810 */ /* 0x004fe20007ffe0ff */
[----:B---3--:R-:W-:-:S04]  /*0840*/  FFMA R21, R8, R9, R17 ;  /* 0x0000000908157223 */ /* 0x008fc80000000011 */
[----:B------:R-:W-:Y:S01]  /*0850*/  IMAD.WIDE R8, R13, 0x4, R2 ;  /* 0x000000040d087825 */ /* 0x000fe200078e0202 */
        /* <DEDUP_REMOVED lines=25> */
[----:B------:R-:W4:Y:S04]  /*09f0*/  LDG.E R10, desc[UR12][R8.64+0x1000] ;  /* 0x0010000c080a7981 */ /* 0x000f28000c1e1900 */
[----:B------:R-:W4:Y:S02]  /*0a00*/  LDG.E R12, desc[UR12][R6.64+0xd000] ;  /* 0x00d0000c060c7981 */ /* 0x000f24000c1e1900 */
[----:B----4-:R-:W-:-:S05]  /*0a10*/  FFMA R19, R10, R12, R17 ;  /* 0x0000000c0a137223 */ /* 0x010fca0000000011 */
[----:B------:R1:W-:Y:S04]  /*0a20*/  STG.E desc[UR12][R4.64], R19 ;  /* 0x0000001304007986 */ /* 0x0003e8000c10190c */
[----:B------:R-:W4:Y:S04]  /*0a30*/  LDG.E R10, desc[UR12][R8.64+0x1800] ;  /* 0x0018000c080a7981 */ /* 0x000f28000c1e1900 */
[----:B--2---:R2:W4:Y:S01]  /*0a40*/  LDG.E R13, desc[UR12][R6.64+0xd800] ;  /* 0x00d8000c060d7981 */ /* 0x004522000c1e1900 */
[----:B------:R-:W-:-:S04]  /*0a50*/  UIADD3 UR5, UPT, UPT, UR5, 0x20, URZ ;  /* 0x0000002005057890 */ /* 0x000fc8000fffe0ff */
[----:B------:R-:W-:Y:S01]  /*0a60*/  UISETP.NE.AND UP0, UPT, UR5, 0x400, UPT ;  /* 0x000004000500788c */ /* 0x000fe2000bf05270 */
[----:B------:R-:W-:Y:S02]  /*0a70*/  IADD3 R11, PT, PT, R11, 0x4000, RZ ;  /* 0x000040000b0b7810 */ /* 0x000fe40007ffe0ff */
[----:B--2---:R-:W-:-:S04]  /*0a80*/  IADD3 R6, P0, PT, R6, 0x10000, RZ ;  /* 0x0001000006067810 */ /* 0x004fc80007f1e0ff */
[----:B---3--:R-:W-:Y:S01]  /*0a90*/  IADD3.X R15, PT, PT, RZ, R7, RZ, P0, !PT ;  /* 0x00000007ff0f7210 */ /* 0x008fe200007fe4ff */
[----:B----4-:R-:W-:-:S05]  /*0aa0*/  FFMA R13, R10, R13, R19 ;  /* 0x0000000d0a0d7223 */ /* 0x010fca0000000013 */
[----:B------:R1:W-:Y:S01]  /*0ab0*/  STG.E desc[UR12][R4.64], R13 ;  /* 0x0000000d04007986 */ /* 0x0003e2000c10190c */
[----:B------:R-:W-:Y:S05]  /*0ac0*/  BRA.U UP0, `(.L_x_0) ;  /* 0xfffffff500c87547 */ /* 0x000fea000b83ffff */
[----:B------:R-:W-:Y:S05]  /*0ad0*/  BRA.U UP1, `(.L_x_1) ;  /* 0xfffffff501887547 */ /* 0x000fea000b83ffff */
[----:B------:R-:W-:Y:S05]  /*0ae0*/  EXIT ;  /* 0x000000000000794d */ /* 0x000fea0003800000 */
.L_x_2:
[----:B------:R-:W-:-:S00]  /*0af0*/  BRA `(.L_x_2) ;  /* 0xfffffffc00fc7947 */ /* 0x000fc0000383ffff */
[----:B------:R-:W-:-:S00]  /*0b00*/  NOP ;  /* 0x0000000000007918 */ /* 0x000fc00000000000 */
[----:B------:R-:W-:-:S00]  /*0b10*/  NOP ;  /* 0x0000000000007918 */ /* 0x000fc00000000000 */
[----:B------:R-:W-:-:S00]  /*0b20*/  NOP ;  /* 0x0000000000007918 */ /* 0x000fc00000000000 */
[----:B------:R-:W-:-:S00]  /*0b30*/  NOP ;  /* 0x0000000000007918 */ /* 0x000fc00000000000 */
[----:B------:R-:W-:-:S00]  /*0b40*/  NOP ;  /* 0x0000000000007918 */ /* 0x000fc00000000000 */
[----:B------:R-:W-:-:S00]  /*0b50*/  NOP ;  /* 0x0000000000007918 */ /* 0x000fc00000000000 */
[----:B------:R-:W-:-:S00]  /*0b60*/  NOP ;  /* 0x0000000000007918 */ /* 0x000fc00000000000 */
[----:B------:R-:W-:-:S00]  /*0b70*/  NOP ;  /* 0x0000000000007918 */ /* 0x000fc00000000000 */
.L_x_3:


//--------------------- .nv.shared.reserved.0     --------------------------
	.section	.nv.shared.reserved.0,"aw",@nobits
	.weak		__nv_reservedSMEM_offset_0_alias
	.size		__nv_reservedSMEM_offset_0_alias, 0, 64
	.other		__nv_reservedSMEM_offset_0_alias,@"STO_CUDA_RESERVED_SHARED STV_DEFAULT"
__nv_reservedSMEM_offset_0_alias:
	.zero		0
	.zero		64


//--------------------- .nv.constant0._Z15matmul_backwardPfS_S_ --------------------------
	.section	.nv.constant0._Z15matmul_backwardPfS_S_,"a",@progbits
	.sectionflags	@""
	.align	4
.nv.constant0._Z15matmul_backwardPfS_S_:
	.zero		920


//--------------------- SYMBOLS --------------------------

	.type		.nv.reservedSmem.offset0,@object
	.size		.nv.reservedSmem.offset0,0x4
